//
// Generated by NVIDIA NVVM Compiler
//
// Compiler Build ID: CL-36424714
// Cuda compilation tools, release 13.0, V13.0.88
// Based on NVVM 20.0.0
//

.version 9.0
.target sm_100
.address_size 64

	// .globl	_Z11print_tablePi
.extern .func  (.param .b32 func_retval0) vprintf
(
	.param .b64 vprintf_param_0,
	.param .b64 vprintf_param_1
)
;
.global .align 1 .b8 $str[14] = {37, 100, 32, 120, 32, 37, 100, 32, 61, 32, 37, 100, 10};

.visible .entry _Z11print_tablePi(
	.param .u64 .ptr .align 1 _Z11print_tablePi_param_0
)
{
	.local .align 8 .b8 	__local_depot0[16];
	.reg .b64 	%SP;
	.reg .b64 	%SPL;
	.reg .b32 	%r<12>;
	.reg .b64 	%rd<5>;

	mov.u64 	%SPL, __local_depot0;
	cvta.local.u64 	%SP, %SPL;
	add.u64 	%rd1, %SP, 0;
	add.u64 	%rd2, %SPL, 0;
	mov.u32 	%r1, %ctaid.x;
	mov.u32 	%r2, %ntid.x;
	mov.u32 	%r3, %tid.x;
	mad.lo.s32 	%r4, %r1, %r2, %r3;
	mov.u32 	%r5, %ctaid.y;
	mov.u32 	%r6, %ntid.y;
	mov.u32 	%r7, %tid.y;
	mad.lo.s32 	%r8, %r5, %r6, %r7;
	mul.lo.s32 	%r9, %r4, %r8;
	st.local.v2.u32 	[%rd2], {%r4, %r8};
	st.local.u32 	[%rd2+8], %r9;
	mov.u64 	%rd3, $str;
	cvta.global.u64 	%rd4, %rd3;
	{ // callseq 0, 0
	.param .b64 param0;
	st.param.b64 	[param0], %rd4;
	.param .b64 param1;
	st.param.b64 	[param1], %rd1;
	.param .b32 retval0;
	call.uni (retval0), 
	vprintf, 
	(
	param0, 
	param1
	);
	ld.param.b32 	%r10, [retval0];
	} // callseq 0
	ret;

}


// ===== COMPILED SASS (sm_100) =====

	.target	sm_100

	.elftype	@"ET_EXEC"


//--------------------- .note.nv.tkinfo           --------------------------
	.section	.note.nv.tkinfo,"",@"SHT_NOTE"
	.sectionflags	@"SHF_NOTE_NV_TKINFO"
	.tkinfo
        /*0018*/ 	.word	0x00000002
        /*0030*/ 	.string	""
        /*0030*/ 	.string	"ptxas"
        /*0030*/ 	.string	"Cuda compilation tools, release 13.0, V13.0.88"
        /*0030*/ 	.string	"Build cuda_13.0.r13.0/compiler.36424714_0"
        /*0030*/ 	.string	"-arch sm_100 -m 64 "



//--------------------- .note.nv.cuinfo           --------------------------
	.section	.note.nv.cuinfo,"",@"SHT_NOTE"
	.sectionflags	@"SHF_NOTE_NV_CUINFO"
        /*0018*/ 	.short	0x0002
        /*001a*/ 	.short	0x0064
        /*001c*/ 	.short	0x0082
	.zero		2


//--------------------- .nv.info                  --------------------------
	.section	.nv.info,"",@"SHT_CUDA_INFO"
	.align	4


	//----- nvinfo : EIATTR_REGCOUNT
	.align		4
        /*0000*/ 	.byte	0x04, 0x2f
        /*0002*/ 	.short	(.L_2 - .L_1)
	.align		4
.L_1:
        /*0004*/ 	.word	index@(_Z11print_tablePi)
        /*0008*/ 	.word	0x00000018


	//----- nvinfo : EIATTR_FRAME_SIZE
	.align		4
.L_2:
        /*000c*/ 	.byte	0x04, 0x11
        /*000e*/ 	.short	(.L_4 - .L_3)
	.align		4
.L_3:
        /*0010*/ 	.word	index@(_Z11print_tablePi)
        /*0014*/ 	.word	0x00000010


	//----- nvinfo : EIATTR_MIN_STACK_SIZE
	.align		4
.L_4:
        /*0018*/ 	.byte	0x04, 0x12
        /*001a*/ 	.short	(.L_6 - .L_5)
	.align		4
.L_5:
        /*001c*/ 	.word	index@(_Z11print_tablePi)
        /*0020*/ 	.word	0x00000010
.L_6:


//--------------------- .nv.compat                --------------------------
	.section	.nv.compat,"",@"SHT_CUDA_COMPAT_INFO"
	.align	4
        /*0000*/ 	.byte	0x02, 0x09, 0x00, 0x00, 0x02, 0x02, 0x01, 0x00, 0x02, 0x05, 0x05, 0x00, 0x03, 0x07, 0x01, 0x01
        /*0010*/ 	.byte	0x02, 0x03, 0x00, 0x00, 0x02, 0x06, 0x01, 0x00, 0x04, 0x0b, 0x08, 0x00, 0x09, 0x00, 0x00, 0x00
        /*0020*/ 	.byte	0x00, 0x00, 0x00, 0x00


//--------------------- .nv.info._Z11print_tablePi --------------------------
	.section	.nv.info._Z11print_tablePi,"",@"SHT_CUDA_INFO"
	.sectionflags	@""
	.align	4


	//----- nvinfo : EIATTR_CUDA_API_VERSION
	.align		4
        /*0000*/ 	.byte	0x04, 0x37
        /*0002*/ 	.short	(.L_8 - .L_7)
.L_7:
        /*0004*/ 	.word	0x00000082


	//----- nvinfo : EIATTR_KPARAM_INFO
	.align		4
.L_8:
        /*0008*/ 	.byte	0x04, 0x17
        /*000a*/ 	.short	(.L_10 - .L_9)
.L_9:
        /*000c*/ 	.word	0x00000000
        /*0010*/ 	.short	0x0000
        /*0012*/ 	.short	0x0000
        /*0014*/ 	.byte	0x00, 0xf5, 0x21, 0x00


	//----- nvinfo : EIATTR_SPARSE_MMA_MASK
	.align		4
.L_10:
        /*0018*/ 	.byte	0x03, 0x50
        /*001a*/ 	.short	0x0000


	//----- nvinfo : EIATTR_MAXREG_COUNT
	.align		4
        /*001c*/ 	.byte	0x03, 0x1b
        /*001e*/ 	.short	0x00ff


	//----- nvinfo : EIATTR_EXTERNS
	.align		4
        /*0020*/ 	.byte	0x04, 0x0f
        /*0022*/ 	.short	(.L_12 - .L_11)


	//   ....[0]....
	.align		4
.L_11:
        /*0024*/ 	.word	index@(vprintf)


	//----- nvinfo : EIATTR_MERCURY_ISA_VERSION
	.align		4
.L_12:
        /*0028*/ 	.byte	0x03, 0x5f
        /*002a*/ 	.short	0x0101


	//----- nvinfo : EIATTR_VRC_CTA_INIT_COUNT
	.align		4
        /*002c*/ 	.byte	0x02, 0x4a
	.zero		1
	.zero		1


	//----- nvinfo : EIATTR_SYSCALL_OFFSETS
	.align		4
        /*0030*/ 	.byte	0x04, 0x46
        /*0032*/ 	.short	(.L_14 - .L_13)


	//   ....[0]....
.L_13:
        /*0034*/ 	.word	0x00000170


	//----- nvinfo : EIATTR_EXIT_INSTR_OFFSETS
	.align		4
.L_14:
        /*0038*/ 	.byte	0x04, 0x1c
        /*003a*/ 	.short	(.L_16 - .L_15)


	//   ....[0]....
.L_15:
        /*003c*/ 	.word	0x00000180


	//----- nvinfo : EIATTR_CBANK_PARAM_SIZE
	.align		4
.L_16:
        /*0040*/ 	.byte	0x03, 0x19
        /*0042*/ 	.short	0x0008


	//----- nvinfo : EIATTR_PARAM_CBANK
	.align		4
        /*0044*/ 	.byte	0x04, 0x0a
        /*0046*/ 	.short	(.L_18 - .L_17)
	.align		4
.L_17:
        /*0048*/ 	.word	index@(.nv.constant0._Z11print_tablePi)
        /*004c*/ 	.short	0x0380
        /*004e*/ 	.short	0x0008


	//----- nvinfo : EIATTR_SW_WAR
	.align		4
.L_18:
        /*0050*/ 	.byte	0x04, 0x36
        /*0052*/ 	.short	(.L_20 - .L_19)
.L_19:
        /*0054*/ 	.word	0x00000008
.L_20:


//--------------------- .nv.callgraph             --------------------------
	.section	.nv.callgraph,"",@"SHT_CUDA_CALLGRAPH"
	.align	4
	.sectionentsize	8
	.align		4
        /*0000*/ 	.word	0x00000000
	.align		4
        /*0004*/ 	.word	0xffffffff
	.align		4
        /*0008*/ 	.word	index@(_Z11print_tablePi)
	.align		4
        /*000c*/ 	.word	index@(vprintf)
	.align		4
        /*0010*/ 	.word	0x00000000
	.align		4
        /*0014*/ 	.word	0xfffffffe
	.align		4
        /*0018*/ 	.word	0x00000000
	.align		4
        /*001c*/ 	.word	0xfffffffd
	.align		4
        /*0020*/ 	.word	0x00000000
	.align		4
        /*0024*/ 	.word	0xfffffffc


//--------------------- .nv.constant4             --------------------------
	.section	.nv.constant4,"a",@progbits
	.align	8
	.align		8
.nv.constant4:
        /*0000*/ 	.dword	vprintf
	.align		8
        /*0008*/ 	.dword	$str


//--------------------- .text._Z11print_tablePi   --------------------------
	.section	.text._Z11print_tablePi,"ax",@progbits
	.align	128
        .global         _Z11print_tablePi
        .type           _Z11print_tablePi,@function
        .size           _Z11print_tablePi,(.L_x_2 - _Z11print_tablePi)
        .other          _Z11print_tablePi,@"STO_CUDA_ENTRY STV_DEFAULT"
_Z11print_tablePi:
.text._Z11print_tablePi:
[----:B------:R-:W0:Y:S01]  /*0000*/  LDC R1, c[0x0][0x37c] ;  /* 0x0000df00ff017b82 */ /* 0x000e220000000800 */
[----:B------:R-:W1:Y:S01]  /*0010*/  S2R R3, SR_TID.X ;  /* 0x0000000000037919 */ /* 0x000e620000002100 */
[----:B------:R-:W2:Y:S06]  /*0020*/  LDCU UR5, c[0x0][0x2fc] ;  /* 0x00005f80ff0577ac */ /* 0x000eac0008000800 */
[----:B------:R-:W1:Y:S01]  /*0030*/  S2UR UR4, SR_CTAID.X ;  /* 0x00000000000479c3 */ /* 0x000e620000002500 */
[----:B------:R-:W-:Y:S01]  /*0040*/  MOV R8, 0x0 ;  /* 0x0000000000087802 */ /* 0x000fe20000000f00 */
[----:B------:R-:W3:Y:S01]  /*0050*/  S2R R5, SR_TID.Y ;  /* 0x0000000000057919 */ /* 0x000ee20000002200 */
[----:B0-----:R-:W-:-:S05]  /*0060*/  VIADD R1, R1, 0xfffffff0 ;  /* 0xfffffff001017836 */ /* 0x001fca0000000000 */
[----:B------:R-:W1:Y:S08]  /*0070*/  LDC R2, c[0x0][0x360] ;  /* 0x0000d800ff027b82 */ /* 0x000e700000000800 */
[----:B------:R-:W3:Y:S08]  /*0080*/  S2UR UR6, SR_CTAID.Y ;  /* 0x00000000000679c3 */ /* 0x000ef00000002600 */
[----:B------:R-:W3:Y:S01]  /*0090*/  LDC R0, c[0x0][0x364] ;  /* 0x0000d900ff007b82 */ /* 0x000ee20000000800 */
[----:B-1----:R-:W-:Y:S01]  /*00a0*/  IMAD R2, R2, UR4, R3 ;  /* 0x0000000402027c24 */ /* 0x002fe2000f8e0203 */
[----:B------:R-:W0:Y:S06]  /*00b0*/  LDCU UR4, c[0x0][0x2f8] ;  /* 0x00005f00ff0477ac */ /* 0x000e2c0008000800 */
[----:B------:R-:W1:Y:S01]  /*00c0*/  LDC.64 R8, c[0x4][R8] ;  /* 0x0100000008087b82 */ /* 0x000e620000000a00 */
[----:B---3--:R-:W-:Y:S01]  /*00d0*/  IMAD R3, R0, UR6, R5 ;  /* 0x0000000600037c24 */ /* 0x008fe2000f8e0205 */
[----:B------:R-:W3:Y:S01]  /*00e0*/  LDCU.64 UR6, c[0x4][0x8] ;  /* 0x01000100ff0677ac */ /* 0x000ee20008000a00 */
[----:B0-----:R-:W-:-:S02]  /*00f0*/  IADD3 R6, P0, PT, R1, UR4, RZ ;  /* 0x0000000401067c10 */ /* 0x001fc4000ff1e0ff */
[----:B------:R-:W-:Y:S01]  /*0100*/  IMAD R0, R2, R3, RZ ;  /* 0x0000000302007224 */ /* 0x000fe200078e02ff */
[----:B------:R0:W-:Y:S01]  /*0110*/  STL.64 [R1], R2 ;  /* 0x0000000201007387 */ /* 0x0001e20000100a00 */
[----:B--2---:R-:W-:-:S03]  /*0120*/  IADD3.X R7, PT, PT, RZ, UR5, RZ, P0, !PT ;  /* 0x00000005ff077c10 */ /* 0x004fc600087fe4ff */
[----:B------:R0:W-:Y:S01]  /*0130*/  STL [R1+0x8], R0 ;  /* 0x0000080001007387 */ /* 0x0001e20000100800 */
[----:B---3--:R-:W-:Y:S01]  /*0140*/  IMAD.U32 R4, RZ, RZ, UR6 ;  /* 0x00000006ff047e24 */ /* 0x008fe2000f8e00ff */
[----:B0-----:R-:W-:-:S07]  /*0150*/  MOV R5, UR7 ;  /* 0x0000000700057c02 */ /* 0x001fce0008000f00 */
[----:B------:R-:W-:-:S07]  /*0160*/  LEPC R20, `(.L_x_0) ;  /* 0x000000001014794e */ /* 0x000fce0000000000 */
[----:B-1----:R-:W-:Y:S05]  /*0170*/  CALL.ABS.NOINC R8 ;  /* 0x0000000008007343 */ /* 0x002fea0003c00000 */
.L_x_0:
[----:B------:R-:W-:Y:S05]  /*0180*/  EXIT ;  /* 0x000000000000794d */ /* 0x000fea0003800000 */
.L_x_1:
[----:B------:R-:W-:-:S00]  /*0190*/  BRA `(.L_x_1) ;  /* 0xfffffffc00fc7947 */ /* 0x000fc0000383ffff */
[----:B------:R-:W-:-:S00]  /*01a0*/  NOP ;  /* 0x0000000000007918 */ /* 0x000fc00000000000 */
        /* <DEDUP_REMOVED lines=13> */
.L_x_2:


//--------------------- .nv.global.init           --------------------------
	.section	.nv.global.init,"aw",@progbits
.nv.global.init:
	.type		$str,@object
	.size		$str,(.L_0 - $str)
$str:
        /*0000*/ 	.byte	0x25, 0x64, 0x20, 0x78, 0x20, 0x25, 0x64, 0x20, 0x3d, 0x20, 0x25, 0x64, 0x0a, 0x00
.L_0:


//--------------------- .nv.shared.reserved.0     --------------------------
	.section	.nv.shared.reserved.0,"aw",@nobits
	.weak		__nv_reservedSMEM_offset_0_alias
	.size		__nv_reservedSMEM_offset_0_alias, 0, 64
	.other		__nv_reservedSMEM_offset_0_alias,@"STO_CUDA_RESERVED_SHARED STV_DEFAULT"
__nv_reservedSMEM_offset_0_alias:
	.zero		0
	.zero		64


//--------------------- .nv.constant0._Z11print_tablePi --------------------------
	.section	.nv.constant0._Z11print_tablePi,"a",@progbits
	.sectionflags	@""
	.align	4
.nv.constant0._Z11print_tablePi:
	.zero		904


//--------------------- SYMBOLS --------------------------

	.type		.nv.reservedSmem.offset0,@object
	.size		.nv.reservedSmem.offset0,0x4
	.type		vprintf,@function
